//
// Generated by NVIDIA NVVM Compiler
//
// Compiler Build ID: CL-36424714
// Cuda compilation tools, release 13.0, V13.0.88
// Based on NVVM 20.0.0
//

.version 9.0
.target sm_100
.address_size 64

	// .globl	_Z9Multi_EleILi4EEvPKfS1_Pfiii
// _ZZ9Multi_EleILi4EEvPKfS1_PfiiiE2As has been demoted
// _ZZ9Multi_EleILi4EEvPKfS1_PfiiiE2Bs has been demoted

.visible .entry _Z9Multi_EleILi4EEvPKfS1_Pfiii(
	.param .u64 .ptr .align 1 _Z9Multi_EleILi4EEvPKfS1_Pfiii_param_0,
	.param .u64 .ptr .align 1 _Z9Multi_EleILi4EEvPKfS1_Pfiii_param_1,
	.param .u64 .ptr .align 1 _Z9Multi_EleILi4EEvPKfS1_Pfiii_param_2,
	.param .u32 _Z9Multi_EleILi4EEvPKfS1_Pfiii_param_3,
	.param .u32 _Z9Multi_EleILi4EEvPKfS1_Pfiii_param_4,
	.param .u32 _Z9Multi_EleILi4EEvPKfS1_Pfiii_param_5
)
{
	.reg .pred 	%p<11>;
	.reg .b32 	%r<105>;
	.reg .b32 	%f<229>;
	.reg .b64 	%rd<31>;
	// demoted variable
	.shared .align 4 .b8 _ZZ9Multi_EleILi4EEvPKfS1_PfiiiE2As[256];
	// demoted variable
	.shared .align 4 .b8 _ZZ9Multi_EleILi4EEvPKfS1_PfiiiE2Bs[256];
	ld.param.u64 	%rd3, [_Z9Multi_EleILi4EEvPKfS1_Pfiii_param_0];
	ld.param.u64 	%rd4, [_Z9Multi_EleILi4EEvPKfS1_Pfiii_param_1];
	ld.param.u64 	%rd5, [_Z9Multi_EleILi4EEvPKfS1_Pfiii_param_2];
	ld.param.u32 	%r28, [_Z9Multi_EleILi4EEvPKfS1_Pfiii_param_4];
	ld.param.u32 	%r29, [_Z9Multi_EleILi4EEvPKfS1_Pfiii_param_5];
	mov.u32 	%r1, %ntid.x;
	setp.gt.u32 	%p1, %r1, %r28;
	mov.f32 	%f224, 0f00000000;
	mov.f32 	%f223, %f224;
	mov.f32 	%f222, %f224;
	mov.f32 	%f221, %f224;
	@%p1 bra 	$L__BB0_14;
	cvta.to.global.u64 	%rd1, %rd4;
	cvta.to.global.u64 	%rd2, %rd3;
	mov.u32 	%r31, %ntid.y;
	mov.u32 	%r32, %tid.y;
	mad.lo.s32 	%r33, %r31, %r31, %r32;
	mov.u32 	%r2, %tid.x;
	shl.b32 	%r3, %r2, 2;
	mad.lo.s32 	%r4, %r28, %r33, %r3;
	shl.b32 	%r5, %r32, 2;
	add.s32 	%r34, %r5, %r3;
	shl.b32 	%r35, %r34, 2;
	mov.u32 	%r36, _ZZ9Multi_EleILi4EEvPKfS1_PfiiiE2As;
	add.s32 	%r6, %r36, %r35;
	mov.u32 	%r37, %ctaid.y;
	mad.lo.s32 	%r7, %r31, %r37, %r5;
	mov.u32 	%r38, _ZZ9Multi_EleILi4EEvPKfS1_PfiiiE2Bs;
	add.s32 	%r8, %r38, %r35;
	and.b32  	%r9, %r1, 7;
	and.b32  	%r10, %r1, 2040;
	div.u32 	%r39, %r28, %r1;
	max.u32 	%r11, %r39, 1;
	and.b32  	%r40, %r1, -8;
	neg.s32 	%r12, %r40;
	shl.b32 	%r41, %r32, 4;
	add.s32 	%r42, %r41, %r36;
	add.s32 	%r13, %r42, 16;
	shl.b32 	%r43, %r2, 4;
	add.s32 	%r44, %r43, %r38;
	add.s32 	%r14, %r44, 64;
	mov.f32 	%f221, 0f00000000;
	mov.b32 	%r98, 0;
	mov.f32 	%f222, %f221;
	mov.f32 	%f223, %f221;
	mov.f32 	%f224, %f221;
$L__BB0_2:
	setp.lt.u32 	%p2, %r1, 8;
	mul.lo.s32 	%r46, %r98, %r1;
	add.s32 	%r47, %r46, %r2;
	add.s32 	%r48, %r4, %r46;
	mul.wide.u32 	%rd6, %r48, 4;
	add.s64 	%rd7, %rd2, %rd6;
	ld.global.nc.f32 	%f60, [%rd7];
	st.shared.f32 	[%r6], %f60;
	add.s32 	%r49, %r48, 1;
	mul.wide.u32 	%rd8, %r49, 4;
	add.s64 	%rd9, %rd2, %rd8;
	ld.global.nc.f32 	%f61, [%rd9];
	st.shared.f32 	[%r6+4], %f61;
	add.s32 	%r50, %r48, 2;
	mul.wide.u32 	%rd10, %r50, 4;
	add.s64 	%rd11, %rd2, %rd10;
	ld.global.nc.f32 	%f62, [%rd11];
	st.shared.f32 	[%r6+8], %f62;
	add.s32 	%r51, %r48, 3;
	mul.wide.u32 	%rd12, %r51, 4;
	add.s64 	%rd13, %rd2, %rd12;
	ld.global.nc.f32 	%f63, [%rd13];
	st.shared.f32 	[%r6+12], %f63;
	mad.lo.s32 	%r52, %r47, %r29, %r7;
	mul.wide.u32 	%rd14, %r52, 4;
	add.s64 	%rd15, %rd1, %rd14;
	ld.global.nc.f32 	%f64, [%rd15];
	st.shared.f32 	[%r8], %f64;
	add.s32 	%r53, %r52, 1;
	mul.wide.u32 	%rd16, %r53, 4;
	add.s64 	%rd17, %rd1, %rd16;
	ld.global.nc.f32 	%f65, [%rd17];
	st.shared.f32 	[%r8+4], %f65;
	add.s32 	%r54, %r52, 2;
	mul.wide.u32 	%rd18, %r54, 4;
	add.s64 	%rd19, %rd1, %rd18;
	ld.global.nc.f32 	%f66, [%rd19];
	st.shared.f32 	[%r8+8], %f66;
	add.s32 	%r55, %r52, 3;
	mul.wide.u32 	%rd20, %r55, 4;
	add.s64 	%rd21, %rd1, %rd20;
	ld.global.nc.f32 	%f67, [%rd21];
	st.shared.f32 	[%r8+12], %f67;
	bar.sync 	0;
	mov.b32 	%r103, 0;
	@%p2 bra 	$L__BB0_5;
	mov.u32 	%r99, %r14;
	mov.u32 	%r100, %r13;
	mov.u32 	%r101, %r12;
$L__BB0_4:
	.pragma "nounroll";
	ld.shared.f32 	%f68, [%r100+-16];
	ld.shared.f32 	%f69, [%r99+-64];
	fma.rn.f32 	%f70, %f68, %f69, %f221;
	ld.shared.f32 	%f71, [%r99+-60];
	fma.rn.f32 	%f72, %f68, %f71, %f222;
	ld.shared.f32 	%f73, [%r99+-56];
	fma.rn.f32 	%f74, %f68, %f73, %f223;
	ld.shared.f32 	%f75, [%r99+-52];
	fma.rn.f32 	%f76, %f68, %f75, %f224;
	ld.shared.f32 	%f77, [%r100+-12];
	ld.shared.f32 	%f78, [%r99+-48];
	fma.rn.f32 	%f79, %f77, %f78, %f70;
	ld.shared.f32 	%f80, [%r99+-44];
	fma.rn.f32 	%f81, %f77, %f80, %f72;
	ld.shared.f32 	%f82, [%r99+-40];
	fma.rn.f32 	%f83, %f77, %f82, %f74;
	ld.shared.f32 	%f84, [%r99+-36];
	fma.rn.f32 	%f85, %f77, %f84, %f76;
	ld.shared.f32 	%f86, [%r100+-8];
	ld.shared.f32 	%f87, [%r99+-32];
	fma.rn.f32 	%f88, %f86, %f87, %f79;
	ld.shared.f32 	%f89, [%r99+-28];
	fma.rn.f32 	%f90, %f86, %f89, %f81;
	ld.shared.f32 	%f91, [%r99+-24];
	fma.rn.f32 	%f92, %f86, %f91, %f83;
	ld.shared.f32 	%f93, [%r99+-20];
	fma.rn.f32 	%f94, %f86, %f93, %f85;
	ld.shared.f32 	%f95, [%r100+-4];
	ld.shared.f32 	%f96, [%r99+-16];
	fma.rn.f32 	%f97, %f95, %f96, %f88;
	ld.shared.f32 	%f98, [%r99+-12];
	fma.rn.f32 	%f99, %f95, %f98, %f90;
	ld.shared.f32 	%f100, [%r99+-8];
	fma.rn.f32 	%f101, %f95, %f100, %f92;
	ld.shared.f32 	%f102, [%r99+-4];
	fma.rn.f32 	%f103, %f95, %f102, %f94;
	ld.shared.f32 	%f104, [%r100];
	ld.shared.f32 	%f105, [%r99];
	fma.rn.f32 	%f106, %f104, %f105, %f97;
	ld.shared.f32 	%f107, [%r99+4];
	fma.rn.f32 	%f108, %f104, %f107, %f99;
	ld.shared.f32 	%f109, [%r99+8];
	fma.rn.f32 	%f110, %f104, %f109, %f101;
	ld.shared.f32 	%f111, [%r99+12];
	fma.rn.f32 	%f112, %f104, %f111, %f103;
	ld.shared.f32 	%f113, [%r100+4];
	ld.shared.f32 	%f114, [%r99+16];
	fma.rn.f32 	%f115, %f113, %f114, %f106;
	ld.shared.f32 	%f116, [%r99+20];
	fma.rn.f32 	%f117, %f113, %f116, %f108;
	ld.shared.f32 	%f118, [%r99+24];
	fma.rn.f32 	%f119, %f113, %f118, %f110;
	ld.shared.f32 	%f120, [%r99+28];
	fma.rn.f32 	%f121, %f113, %f120, %f112;
	ld.shared.f32 	%f122, [%r100+8];
	ld.shared.f32 	%f123, [%r99+32];
	fma.rn.f32 	%f124, %f122, %f123, %f115;
	ld.shared.f32 	%f125, [%r99+36];
	fma.rn.f32 	%f126, %f122, %f125, %f117;
	ld.shared.f32 	%f127, [%r99+40];
	fma.rn.f32 	%f128, %f122, %f127, %f119;
	ld.shared.f32 	%f129, [%r99+44];
	fma.rn.f32 	%f130, %f122, %f129, %f121;
	ld.shared.f32 	%f131, [%r100+12];
	ld.shared.f32 	%f132, [%r99+48];
	fma.rn.f32 	%f221, %f131, %f132, %f124;
	ld.shared.f32 	%f133, [%r99+52];
	fma.rn.f32 	%f222, %f131, %f133, %f126;
	ld.shared.f32 	%f134, [%r99+56];
	fma.rn.f32 	%f223, %f131, %f134, %f128;
	ld.shared.f32 	%f135, [%r99+60];
	fma.rn.f32 	%f224, %f131, %f135, %f130;
	add.s32 	%r101, %r101, 8;
	add.s32 	%r100, %r100, 32;
	add.s32 	%r99, %r99, 128;
	setp.ne.s32 	%p3, %r101, 0;
	mov.u32 	%r103, %r10;
	@%p3 bra 	$L__BB0_4;
$L__BB0_5:
	setp.eq.s32 	%p4, %r9, 0;
	@%p4 bra 	$L__BB0_13;
	add.s32 	%r56, %r9, -1;
	setp.lt.u32 	%p5, %r56, 3;
	@%p5 bra 	$L__BB0_8;
	add.s32 	%r57, %r5, %r103;
	shl.b32 	%r58, %r57, 2;
	mov.u32 	%r59, _ZZ9Multi_EleILi4EEvPKfS1_PfiiiE2As;
	add.s32 	%r60, %r59, %r58;
	ld.shared.f32 	%f137, [%r60];
	shl.b32 	%r61, %r103, 2;
	add.s32 	%r62, %r61, %r3;
	shl.b32 	%r63, %r62, 2;
	mov.u32 	%r64, _ZZ9Multi_EleILi4EEvPKfS1_PfiiiE2Bs;
	add.s32 	%r65, %r64, %r63;
	ld.shared.f32 	%f138, [%r65];
	fma.rn.f32 	%f139, %f137, %f138, %f221;
	ld.shared.f32 	%f140, [%r65+4];
	fma.rn.f32 	%f141, %f137, %f140, %f222;
	ld.shared.f32 	%f142, [%r65+8];
	fma.rn.f32 	%f143, %f137, %f142, %f223;
	ld.shared.f32 	%f144, [%r65+12];
	fma.rn.f32 	%f145, %f137, %f144, %f224;
	ld.shared.f32 	%f146, [%r60+4];
	ld.shared.f32 	%f147, [%r65+16];
	fma.rn.f32 	%f148, %f146, %f147, %f139;
	ld.shared.f32 	%f149, [%r65+20];
	fma.rn.f32 	%f150, %f146, %f149, %f141;
	ld.shared.f32 	%f151, [%r65+24];
	fma.rn.f32 	%f152, %f146, %f151, %f143;
	ld.shared.f32 	%f153, [%r65+28];
	fma.rn.f32 	%f154, %f146, %f153, %f145;
	ld.shared.f32 	%f155, [%r60+8];
	ld.shared.f32 	%f156, [%r65+32];
	fma.rn.f32 	%f157, %f155, %f156, %f148;
	ld.shared.f32 	%f158, [%r65+36];
	fma.rn.f32 	%f159, %f155, %f158, %f150;
	ld.shared.f32 	%f160, [%r65+40];
	fma.rn.f32 	%f161, %f155, %f160, %f152;
	ld.shared.f32 	%f162, [%r65+44];
	fma.rn.f32 	%f163, %f155, %f162, %f154;
	ld.shared.f32 	%f164, [%r60+12];
	ld.shared.f32 	%f165, [%r65+48];
	fma.rn.f32 	%f221, %f164, %f165, %f157;
	ld.shared.f32 	%f166, [%r65+52];
	fma.rn.f32 	%f222, %f164, %f166, %f159;
	ld.shared.f32 	%f167, [%r65+56];
	fma.rn.f32 	%f223, %f164, %f167, %f161;
	ld.shared.f32 	%f168, [%r65+60];
	fma.rn.f32 	%f224, %f164, %f168, %f163;
	add.s32 	%r103, %r103, 4;
$L__BB0_8:
	and.b32  	%r66, %r1, 3;
	setp.eq.s32 	%p6, %r66, 0;
	@%p6 bra 	$L__BB0_13;
	setp.eq.s32 	%p7, %r66, 1;
	@%p7 bra 	$L__BB0_11;
	add.s32 	%r67, %r5, %r103;
	shl.b32 	%r68, %r67, 2;
	mov.u32 	%r69, _ZZ9Multi_EleILi4EEvPKfS1_PfiiiE2As;
	add.s32 	%r70, %r69, %r68;
	ld.shared.f32 	%f170, [%r70];
	shl.b32 	%r71, %r103, 2;
	add.s32 	%r72, %r71, %r3;
	shl.b32 	%r73, %r72, 2;
	mov.u32 	%r74, _ZZ9Multi_EleILi4EEvPKfS1_PfiiiE2Bs;
	add.s32 	%r75, %r74, %r73;
	ld.shared.f32 	%f171, [%r75];
	fma.rn.f32 	%f172, %f170, %f171, %f221;
	ld.shared.f32 	%f173, [%r75+4];
	fma.rn.f32 	%f174, %f170, %f173, %f222;
	ld.shared.f32 	%f175, [%r75+8];
	fma.rn.f32 	%f176, %f170, %f175, %f223;
	ld.shared.f32 	%f177, [%r75+12];
	fma.rn.f32 	%f178, %f170, %f177, %f224;
	ld.shared.f32 	%f179, [%r70+4];
	ld.shared.f32 	%f180, [%r75+16];
	fma.rn.f32 	%f221, %f179, %f180, %f172;
	ld.shared.f32 	%f181, [%r75+20];
	fma.rn.f32 	%f222, %f179, %f181, %f174;
	ld.shared.f32 	%f182, [%r75+24];
	fma.rn.f32 	%f223, %f179, %f182, %f176;
	ld.shared.f32 	%f183, [%r75+28];
	fma.rn.f32 	%f224, %f179, %f183, %f178;
	add.s32 	%r103, %r103, 2;
$L__BB0_11:
	and.b32  	%r76, %r1, 1;
	setp.eq.b32 	%p8, %r76, 1;
	not.pred 	%p9, %p8;
	@%p9 bra 	$L__BB0_13;
	add.s32 	%r77, %r5, %r103;
	shl.b32 	%r78, %r77, 2;
	mov.u32 	%r79, _ZZ9Multi_EleILi4EEvPKfS1_PfiiiE2As;
	add.s32 	%r80, %r79, %r78;
	ld.shared.f32 	%f184, [%r80];
	shl.b32 	%r81, %r103, 2;
	add.s32 	%r82, %r81, %r3;
	shl.b32 	%r83, %r82, 2;
	mov.u32 	%r84, _ZZ9Multi_EleILi4EEvPKfS1_PfiiiE2Bs;
	add.s32 	%r85, %r84, %r83;
	ld.shared.f32 	%f185, [%r85];
	fma.rn.f32 	%f221, %f184, %f185, %f221;
	ld.shared.f32 	%f186, [%r85+4];
	fma.rn.f32 	%f222, %f184, %f186, %f222;
	ld.shared.f32 	%f187, [%r85+8];
	fma.rn.f32 	%f223, %f184, %f187, %f223;
	ld.shared.f32 	%f188, [%r85+12];
	fma.rn.f32 	%f224, %f184, %f188, %f224;
$L__BB0_13:
	bar.sync 	0;
	add.s32 	%r98, %r98, 1;
	setp.ne.s32 	%p10, %r98, %r11;
	@%p10 bra 	$L__BB0_2;
$L__BB0_14:
	cvta.to.global.u64 	%rd22, %rd5;
	mov.u32 	%r86, %ctaid.x;
	mov.u32 	%r87, %tid.y;
	mad.lo.s32 	%r88, %r86, %r1, %r87;
	mov.u32 	%r89, %ctaid.y;
	mov.u32 	%r90, %ntid.y;
	mov.u32 	%r91, %tid.x;
	shl.b32 	%r92, %r91, 2;
	mad.lo.s32 	%r93, %r89, %r90, %r92;
	mad.lo.s32 	%r94, %r29, %r88, %r93;
	mul.wide.u32 	%rd23, %r94, 4;
	add.s64 	%rd24, %rd22, %rd23;
	st.global.f32 	[%rd24], %f221;
	add.s32 	%r95, %r94, 1;
	mul.wide.u32 	%rd25, %r95, 4;
	add.s64 	%rd26, %rd22, %rd25;
	st.global.f32 	[%rd26], %f222;
	add.s32 	%r96, %r94, 2;
	mul.wide.u32 	%rd27, %r96, 4;
	add.s64 	%rd28, %rd22, %rd27;
	st.global.f32 	[%rd28], %f223;
	add.s32 	%r97, %r94, 3;
	mul.wide.u32 	%rd29, %r97, 4;
	add.s64 	%rd30, %rd22, %rd29;
	st.global.f32 	[%rd30], %f224;
	ret;

}


// ===== COMPILED SASS (sm_100) =====

	.target	sm_100

	.elftype	@"ET_EXEC"


//--------------------- .note.nv.tkinfo           --------------------------
	.section	.note.nv.tkinfo,"",@"SHT_NOTE"
	.sectionflags	@"SHF_NOTE_NV_TKINFO"
	.tkinfo
        /*0018*/ 	.word	0x00000002
        /*0030*/ 	.string	""
        /*0030*/ 	.string	"ptxas"
        /*0030*/ 	.string	"Cuda compilation tools, release 13.0, V13.0.88"
        /*0030*/ 	.string	"Build cuda_13.0.r13.0/compiler.36424714_0"
        /*0030*/ 	.string	"-arch sm_100 -m 64 "



//--------------------- .note.nv.cuinfo           --------------------------
	.section	.note.nv.cuinfo,"",@"SHT_NOTE"
	.sectionflags	@"SHF_NOTE_NV_CUINFO"
        /*0018*/ 	.short	0x0002
        /*001a*/ 	.short	0x0064
        /*001c*/ 	.short	0x0082
	.zero		2


//--------------------- .nv.info                  --------------------------
	.section	.nv.info,"",@"SHT_CUDA_INFO"
	.align	4


	//----- nvinfo : EIATTR_REGCOUNT
	.align		4
        /*0000*/ 	.byte	0x04, 0x2f
        /*0002*/ 	.short	(.L_1 - .L_0)
	.align		4
.L_0:
        /*0004*/ 	.word	index@(_Z9Multi_EleILi4EEvPKfS1_Pfiii)
        /*0008*/ 	.word	0x00000020


	//----- nvinfo : EIATTR_FRAME_SIZE
	.align		4
.L_1:
        /*000c*/ 	.byte	0x04, 0x11
        /*000e*/ 	.short	(.L_3 - .L_2)
	.align		4
.L_2:
        /*0010*/ 	.word	index@(_Z9Multi_EleILi4EEvPKfS1_Pfiii)
        /*0014*/ 	.word	0x00000000


	//----- nvinfo : EIATTR_MIN_STACK_SIZE
	.align		4
.L_3:
        /*0018*/ 	.byte	0x04, 0x12
        /*001a*/ 	.short	(.L_5 - .L_4)
	.align		4
.L_4:
        /*001c*/ 	.word	index@(_Z9Multi_EleILi4EEvPKfS1_Pfiii)
        /*0020*/ 	.word	0x00000000
.L_5:


//--------------------- .nv.compat                --------------------------
	.section	.nv.compat,"",@"SHT_CUDA_COMPAT_INFO"
	.align	4
        /*0000*/ 	.byte	0x02, 0x09, 0x00, 0x00, 0x02, 0x02, 0x01, 0x00, 0x02, 0x05, 0x05, 0x00, 0x03, 0x07, 0x01, 0x01
        /*0010*/ 	.byte	0x02, 0x03, 0x00, 0x00, 0x02, 0x06, 0x01, 0x00, 0x04, 0x0b, 0x08, 0x00, 0x09, 0x00, 0x00, 0x00
        /*0020*/ 	.byte	0x00, 0x00, 0x00, 0x00


//--------------------- .nv.info._Z9Multi_EleILi4EEvPKfS1_Pfiii --------------------------
	.section	.nv.info._Z9Multi_EleILi4EEvPKfS1_Pfiii,"",@"SHT_CUDA_INFO"
	.sectionflags	@""
	.align	4


	//----- nvinfo : EIATTR_CUDA_API_VERSION
	.align		4
        /*0000*/ 	.byte	0x04, 0x37
        /*0002*/ 	.short	(.L_7 - .L_6)
.L_6:
        /*0004*/ 	.word	0x00000082


	//----- nvinfo : EIATTR_KPARAM_INFO
	.align		4
.L_7:
        /*0008*/ 	.byte	0x04, 0x17
        /*000a*/ 	.short	(.L_9 - .L_8)
.L_8:
        /*000c*/ 	.word	0x00000000
        /*0010*/ 	.short	0x0005
        /*0012*/ 	.short	0x0020
        /*0014*/ 	.byte	0x00, 0xf0, 0x11, 0x00


	//----- nvinfo : EIATTR_KPARAM_INFO
	.align		4
.L_9:
        /*0018*/ 	.byte	0x04, 0x17
        /*001a*/ 	.short	(.L_11 - .L_10)
.L_10:
        /*001c*/ 	.word	0x00000000
        /*0020*/ 	.short	0x0004
        /*0022*/ 	.short	0x001c
        /*0024*/ 	.byte	0x00, 0xf0, 0x11, 0x00


	//----- nvinfo : EIATTR_KPARAM_INFO
	.align		4
.L_11:
        /*0028*/ 	.byte	0x04, 0x17
        /*002a*/ 	.short	(.L_13 - .L_12)
.L_12:
        /*002c*/ 	.word	0x00000000
        /*0030*/ 	.short	0x0003
        /*0032*/ 	.short	0x0018
        /*0034*/ 	.byte	0x00, 0xf0, 0x11, 0x00


	//----- nvinfo : EIATTR_KPARAM_INFO
	.align		4
.L_13:
        /*0038*/ 	.byte	0x04, 0x17
        /*003a*/ 	.short	(.L_15 - .L_14)
.L_14:
        /*003c*/ 	.word	0x00000000
        /*0040*/ 	.short	0x0002
        /*0042*/ 	.short	0x0010
        /*0044*/ 	.byte	0x00, 0xf5, 0x21, 0x00


	//----- nvinfo : EIATTR_KPARAM_INFO
	.align		4
.L_15:
        /*0048*/ 	.byte	0x04, 0x17
        /*004a*/ 	.short	(.L_17 - .L_16)
.L_16:
        /*004c*/ 	.word	0x00000000
        /*0050*/ 	.short	0x0001
        /*0052*/ 	.short	0x0008
        /*0054*/ 	.byte	0x00, 0xf5, 0x21, 0x00


	//----- nvinfo : EIATTR_KPARAM_INFO
	.align		4
.L_17:
        /*0058*/ 	.byte	0x04, 0x17
        /*005a*/ 	.short	(.L_19 - .L_18)
.L_18:
        /*005c*/ 	.word	0x00000000
        /*0060*/ 	.short	0x0000
        /*0062*/ 	.short	0x0000
        /*0064*/ 	.byte	0x00, 0xf5, 0x21, 0x00


	//----- nvinfo : EIATTR_SPARSE_MMA_MASK
	.align		4
.L_19:
        /*0068*/ 	.byte	0x03, 0x50
        /*006a*/ 	.short	0x0000


	//----- nvinfo : EIATTR_MAXREG_COUNT
	.align		4
        /*006c*/ 	.byte	0x03, 0x1b
        /*006e*/ 	.short	0x00ff


	//----- nvinfo : EIATTR_NUM_BARRIERS
	.align		4
        /*0070*/ 	.byte	0x02, 0x4c
        /*0072*/ 	.byte	0x01
	.zero		1


	//----- nvinfo : EIATTR_MERCURY_ISA_VERSION
	.align		4
        /*0074*/ 	.byte	0x03, 0x5f
        /*0076*/ 	.short	0x0101


	//----- nvinfo : EIATTR_VRC_CTA_INIT_COUNT
	.align		4
        /*0078*/ 	.byte	0x02, 0x4a
	.zero		1
	.zero		1


	//----- nvinfo : EIATTR_EXIT_INSTR_OFFSETS
	.align		4
        /*007c*/ 	.byte	0x04, 0x1c
        /*007e*/ 	.short	(.L_21 - .L_20)


	//   ....[0]....
.L_20:
        /*0080*/ 	.word	0x00000f70


	//----- nvinfo : EIATTR_CBANK_PARAM_SIZE
	.align		4
.L_21:
        /*0084*/ 	.byte	0x03, 0x19
        /*0086*/ 	.short	0x0024


	//----- nvinfo : EIATTR_PARAM_CBANK
	.align		4
        /*0088*/ 	.byte	0x04, 0x0a
        /*008a*/ 	.short	(.L_23 - .L_22)
	.align		4
.L_22:
        /*008c*/ 	.word	index@(.nv.constant0._Z9Multi_EleILi4EEvPKfS1_Pfiii)
        /*0090*/ 	.short	0x0380
        /*0092*/ 	.short	0x0024


	//----- nvinfo : EIATTR_SW_WAR
	.align		4
.L_23:
        /*0094*/ 	.byte	0x04, 0x36
        /*0096*/ 	.short	(.L_25 - .L_24)
.L_24:
        /*0098*/ 	.word	0x00000008
.L_25:


//--------------------- .nv.callgraph             --------------------------
	.section	.nv.callgraph,"",@"SHT_CUDA_CALLGRAPH"
	.align	4
	.sectionentsize	8
	.align		4
        /*0000*/ 	.word	0x00000000
	.align		4
        /*0004*/ 	.word	0xffffffff
	.align		4
        /*0008*/ 	.word	0x00000000
	.align		4
        /*000c*/ 	.word	0xfffffffe
	.align		4
        /*0010*/ 	.word	0x00000000
	.align		4
        /*0014*/ 	.word	0xfffffffd
	.align		4
        /*0018*/ 	.word	0x00000000
	.align		4
        /*001c*/ 	.word	0xfffffffc


//--------------------- .text._Z9Multi_EleILi4EEvPKfS1_Pfiii --------------------------
	.section	.text._Z9Multi_EleILi4EEvPKfS1_Pfiii,"ax",@progbits
	.align	128
        .global         _Z9Multi_EleILi4EEvPKfS1_Pfiii
        .type           _Z9Multi_EleILi4EEvPKfS1_Pfiii,@function
        .size           _Z9Multi_EleILi4EEvPKfS1_Pfiii,(.L_x_8 - _Z9Multi_EleILi4EEvPKfS1_Pfiii)
        .other          _Z9Multi_EleILi4EEvPKfS1_Pfiii,@"STO_CUDA_ENTRY STV_DEFAULT"
_Z9Multi_EleILi4EEvPKfS1_Pfiii:
.text._Z9Multi_EleILi4EEvPKfS1_Pfiii:
[----:B------:R-:W-:Y:S08]  /*0000*/  LDC R1, c[0x0][0x37c] ;  /* 0x0000df00ff017b82 */ /* 0x000ff00000000800 */
[----:B------:R-:W0:Y:S01]  /*0010*/  LDC R7, c[0x0][0x39c] ;  /* 0x0000e700ff077b82 */ /* 0x000e220000000800 */
[----:B------:R-:W0:Y:S01]  /*0020*/  LDCU UR12, c[0x0][0x360] ;  /* 0x00006c00ff0c77ac */ /* 0x000e220008000800 */
[----:B------:R-:W-:-:S02]  /*0030*/  CS2R R16, SRZ ;  /* 0x0000000000107805 */ /* 0x000fc4000001ff00 */
[----:B------:R-:W-:Y:S01]  /*0040*/  CS2R R18, SRZ ;  /* 0x0000000000127805 */ /* 0x000fe2000001ff00 */
[----:B------:R-:W1:Y:S01]  /*0050*/  LDCU.64 UR10, c[0x0][0x358] ;  /* 0x00006b00ff0a77ac */ /* 0x000e620008000a00 */
[----:B0-----:R-:W-:-:S13]  /*0060*/  ISETP.LT.U32.AND P0, PT, R7, UR12, PT ;  /* 0x0000000c07007c0c */ /* 0x001fda000bf01070 */
[----:B-1----:R-:W-:Y:S05]  /*0070*/  @P0 BRA `(.L_x_0) ;  /* 0x0000000c00640947 */ /* 0x002fea0003800000 */
[----:B------:R-:W0:Y:S01]  /*0080*/  I2F.U32.RP R4, UR12 ;  /* 0x0000000c00047d06 */ /* 0x000e220008209000 */
[----:B------:R-:W1:Y:S01]  /*0090*/  S2R R0, SR_TID.X ;  /* 0x0000000000007919 */ /* 0x000e620000002100 */
[----:B------:R-:W2:Y:S01]  /*00a0*/  S2UR UR6, SR_CgaCtaId ;  /* 0x00000000000679c3 */ /* 0x000ea20000008800 */
[----:B------:R-:W-:Y:S01]  /*00b0*/  UMOV UR4, 0x400 ;  /* 0x0000040000047882 */ /* 0x000fe20000000000 */
[----:B------:R-:W-:Y:S01]  /*00c0*/  ISETP.NE.U32.AND P2, PT, RZ, UR12, PT ;  /* 0x0000000cff007c0c */ /* 0x000fe2000bf45070 */
[----:B------:R-:W3:Y:S01]  /*00d0*/  S2R R5, SR_TID.Y ;  /* 0x0000000000057919 */ /* 0x000ee20000002200 */
[----:B------:R-:W-:Y:S01]  /*00e0*/  ULOP3.LUT UR5, UR12, 0xfffffff8, URZ, 0xc0, !UPT ;  /* 0xfffffff80c057892 */ /* 0x000fe2000f8ec0ff */
[----:B------:R-:W-:Y:S02]  /*00f0*/  CS2R R18, SRZ ;  /* 0x0000000000127805 */ /* 0x000fe4000001ff00 */
[----:B------:R-:W-:Y:S01]  /*0100*/  CS2R R16, SRZ ;  /* 0x0000000000107805 */ /* 0x000fe2000001ff00 */
[----:B------:R-:W-:Y:S01]  /*0110*/  ULOP3.LUT UR8, UR12, 0x7f8, URZ, 0xc0, !UPT ;  /* 0x000007f80c087892 */ /* 0x000fe2000f8ec0ff */
[----:B------:R-:W4:Y:S01]  /*0120*/  S2UR UR9, SR_CTAID.Y ;  /* 0x00000000000979c3 */ /* 0x000f220000002600 */
[----:B------:R-:W-:Y:S01]  /*0130*/  UIADD3 UR5, UPT, UPT, -UR5, URZ, URZ ;  /* 0x000000ff05057290 */ /* 0x000fe2000fffe1ff */
[----:B0-----:R-:W0:Y:S01]  /*0140*/  MUFU.RCP R4, R4 ;  /* 0x0000000400047308 */ /* 0x001e220000001000 */
[----:B--2---:R-:W-:-:S02]  /*0150*/  ULEA UR7, UR6, UR4, 0x18 ;  /* 0x0000000406077291 */ /* 0x004fc4000f8ec0ff */
[----:B------:R-:W-:Y:S01]  /*0160*/  UIADD3 UR4, UPT, UPT, UR4, 0x100, URZ ;  /* 0x0000010004047890 */ /* 0x000fe2000fffe0ff */
[----:B0-----:R-:W-:-:S03]  /*0170*/  IADD3 R2, PT, PT, R4, 0xffffffe, RZ ;  /* 0x0ffffffe04027810 */ /* 0x001fc60007ffe0ff */
[----:B------:R-:W-:Y:S01]  /*0180*/  ULEA UR4, UR6, UR4, 0x18 ;  /* 0x0000000406047291 */ /* 0x000fe2000f8ec0ff */
[----:B------:R-:W0:Y:S01]  /*0190*/  LDC R4, c[0x0][0x364] ;  /* 0x0000d900ff047b82 */ /* 0x000e220000000800 */
[----:B------:R2:W5:Y:S01]  /*01a0*/  F2I.FTZ.U32.TRUNC.NTZ R3, R2 ;  /* 0x0000000200037305 */ /* 0x000562000021f000 */
[C---:B---3--:R-:W-:Y:S02]  /*01b0*/  SHF.L.U32 R25, R5.reuse, 0x2, RZ ;  /* 0x0000000205197819 */ /* 0x048fe400000006ff */
[----:B------:R-:W-:-:S04]  /*01c0*/  LEA R20, R5, UR7, 0x4 ;  /* 0x0000000705147c11 */ /* 0x000fc8000f8e20ff */
[----:B------:R-:W-:Y:S01]  /*01d0*/  IADD3 R20, PT, PT, R20, 0x10, RZ ;  /* 0x0000001014147810 */ /* 0x000fe20007ffe0ff */
[----:B--2---:R-:W-:Y:S01]  /*01e0*/  HFMA2 R2, -RZ, RZ, 0, 0 ;  /* 0x00000000ff027431 */ /* 0x004fe200000001ff */
[----:B-----5:R-:W-:-:S05]  /*01f0*/  IADD3 R9, PT, PT, RZ, -R3, RZ ;  /* 0x80000003ff097210 */ /* 0x020fca0007ffe0ff */
[----:B------:R-:W-:Y:S02]  /*0200*/  IMAD R9, R9, UR12, RZ ;  /* 0x0000000c09097c24 */ /* 0x000fe4000f8e02ff */
[----:B0-----:R-:W-:Y:S02]  /*0210*/  IMAD R26, R4, R4, R5 ;  /* 0x00000004041a7224 */ /* 0x001fe400078e0205 */
[----:B------:R-:W-:Y:S01]  /*0220*/  IMAD.HI.U32 R3, R3, R9, R2 ;  /* 0x0000000903037227 */ /* 0x000fe200078e0002 */
[----:B-1----:R-:W-:-:S03]  /*0230*/  SHF.L.U32 R2, R0, 0x2, RZ ;  /* 0x0000000200027819 */ /* 0x002fc600000006ff */
[----:B----4-:R-:W-:Y:S01]  /*0240*/  IMAD R23, R4, UR9, R25 ;  /* 0x0000000904177c24 */ /* 0x010fe2000f8e0219 */
[----:B------:R-:W-:Y:S01]  /*0250*/  LEA R4, R0, UR4, 0x4 ;  /* 0x0000000400047c11 */ /* 0x000fe2000f8e20ff */
[----:B------:R-:W-:-:S04]  /*0260*/  IMAD.HI.U32 R22, R3, R7, RZ ;  /* 0x0000000703167227 */ /* 0x000fc800078e00ff */
[----:B------:R-:W-:Y:S01]  /*0270*/  IMAD R26, R26, R7, R2 ;  /* 0x000000071a1a7224 */ /* 0x000fe200078e0202 */
[----:B------:R-:W-:Y:S02]  /*0280*/  IADD3 R6, PT, PT, -R22, RZ, RZ ;  /* 0x000000ff16067210 */ /* 0x000fe40007ffe1ff */
[----:B------:R-:W-:-:S03]  /*0290*/  IADD3 R2, PT, PT, R2, R25, RZ ;  /* 0x0000001902027210 */ /* 0x000fc60007ffe0ff */
[----:B------:R-:W-:Y:S01]  /*02a0*/  IMAD R3, R6, UR12, R7 ;  /* 0x0000000c06037c24 */ /* 0x000fe2000f8e0207 */
[C---:B------:R-:W-:Y:S02]  /*02b0*/  LEA R24, R2.reuse, UR7, 0x2 ;  /* 0x0000000702187c11 */ /* 0x040fe4000f8e10ff */
[----:B------:R-:W-:Y:S02]  /*02c0*/  LEA R21, R2, UR4, 0x2 ;  /* 0x0000000402157c11 */ /* 0x000fe4000f8e10ff */
[----:B------:R-:W-:Y:S02]  /*02d0*/  ISETP.GE.U32.AND P0, PT, R3, UR12, PT ;  /* 0x0000000c03007c0c */ /* 0x000fe4000bf06070 */
[----:B------:R-:W-:-:S11]  /*02e0*/  IADD3 R2, PT, PT, R4, 0x40, RZ ;  /* 0x0000004004027810 */ /* 0x000fd60007ffe0ff */
[----:B------:R-:W-:Y:S02]  /*02f0*/  @P0 IADD3 R3, PT, PT, R3, -UR12, RZ ;  /* 0x8000000c03030c10 */ /* 0x000fe4000fffe0ff */
[----:B------:R-:W-:Y:S02]  /*0300*/  @P0 IADD3 R22, PT, PT, R22, 0x1, RZ ;  /* 0x0000000116160810 */ /* 0x000fe40007ffe0ff */
[----:B------:R-:W-:Y:S02]  /*0310*/  ISETP.GE.U32.AND P1, PT, R3, UR12, PT ;  /* 0x0000000c03007c0c */ /* 0x000fe4000bf26070 */
[----:B------:R-:W-:-:S11]  /*0320*/  MOV R3, RZ ;  /* 0x000000ff00037202 */ /* 0x000fd60000000f00 */
[----:B------:R-:W-:Y:S02]  /*0330*/  @P1 IADD3 R22, PT, PT, R22, 0x1, RZ ;  /* 0x0000000116161810 */ /* 0x000fe40007ffe0ff */
[----:B------:R-:W-:-:S04]  /*0340*/  @!P2 LOP3.LUT R22, RZ, UR12, RZ, 0x33, !PT ;  /* 0x0000000cff16ac12 */ /* 0x000fc8000f8e33ff */
[----:B------:R-:W-:-:S07]  /*0350*/  VIMNMX.U32 R22, PT, PT, R22, 0x1, !PT ;  /* 0x0000000116167848 */ /* 0x000fce0007fe0000 */
.L_x_6:
[----:B0-----:R-:W0:Y:S01]  /*0360*/  LDC.64 R14, c[0x0][0x380] ;  /* 0x0000e000ff0e7b82 */ /* 0x001e220000000a00 */
[----:B------:R-:W1:Y:S01]  /*0370*/  LDCU UR4, c[0x0][0x3a0] ;  /* 0x00007400ff0477ac */ /* 0x000e620008000800 */
[C---:B------:R-:W-:Y:S02]  /*0380*/  IMAD R5, R3.reuse, UR12, R26 ;  /* 0x0000000c03057c24 */ /* 0x040fe4000f8e021a */
[----:B------:R-:W-:-:S03]  /*0390*/  IMAD R6, R3, UR12, R0 ;  /* 0x0000000c03067c24 */ /* 0x000fc6000f8e0200 */
[C---:B------:R-:W-:Y:S01]  /*03a0*/  IADD3 R7, PT, PT, R5.reuse, 0x2, RZ ;  /* 0x0000000205077810 */ /* 0x040fe20007ffe0ff */
[----:B------:R-:W2:Y:S01]  /*03b0*/  LDC.64 R12, c[0x0][0x388] ;  /* 0x0000e200ff0c7b82 */ /* 0x000ea20000000a00 */
[C---:B------:R-:W-:Y:S02]  /*03c0*/  IADD3 R11, PT, PT, R5.reuse, 0x1, RZ ;  /* 0x00000001050b7810 */ /* 0x040fe40007ffe0ff */
[----:B------:R-:W-:Y:S01]  /*03d0*/  IADD3 R9, PT, PT, R5, 0x3, RZ ;  /* 0x0000000305097810 */ /* 0x000fe20007ffe0ff */
[----:B-1----:R-:W-:Y:S02]  /*03e0*/  IMAD R29, R6, UR4, R23 ;  /* 0x00000004061d7c24 */ /* 0x002fe4000f8e0217 */
[----:B0-----:R-:W-:-:S04]  /*03f0*/  IMAD.WIDE.U32 R6, R7, 0x4, R14 ;  /* 0x0000000407067825 */ /* 0x001fc800078e000e */
[--C-:B------:R-:W-:Y:S02]  /*0400*/  IMAD.WIDE.U32 R4, R5, 0x4, R14.reuse ;  /* 0x0000000405047825 */ /* 0x100fe400078e000e */
[----:B------:R-:W3:Y:S02]  /*0410*/  LDG.E.CONSTANT R6, desc[UR10][R6.64] ;  /* 0x0000000a06067981 */ /* 0x000ee4000c1e9900 */
[--C-:B------:R-:W-:Y:S01]  /*0420*/  IMAD.WIDE.U32 R10, R11, 0x4, R14.reuse ;  /* 0x000000040b0a7825 */ /* 0x100fe200078e000e */
[----:B------:R-:W-:Y:S01]  /*0430*/  IADD3 R27, PT, PT, R29, 0x3, RZ ;  /* 0x000000031d1b7810 */ /* 0x000fe20007ffe0ff */
[----:B------:R-:W3:Y:S02]  /*0440*/  LDG.E.CONSTANT R4, desc[UR10][R4.64] ;  /* 0x0000000a04047981 */ /* 0x000ee4000c1e9900 */
[----:B------:R-:W-:Y:S01]  /*0450*/  IMAD.WIDE.U32 R14, R9, 0x4, R14 ;  /* 0x00000004090e7825 */ /* 0x000fe200078e000e */
[----:B------:R-:W-:-:S04]  /*0460*/  IADD3 R9, PT, PT, R29, 0x1, RZ ;  /* 0x000000011d097810 */ /* 0x000fc80007ffe0ff */
[----:B------:R0:W3:Y:S01]  /*0470*/  LDG.E.CONSTANT R7, desc[UR10][R14.64] ;  /* 0x0000000a0e077981 */ /* 0x0000e2000c1e9900 */
[----:B--2---:R-:W-:-:S03]  /*0480*/  IMAD.WIDE.U32 R8, R9, 0x4, R12 ;  /* 0x0000000409087825 */ /* 0x004fc600078e000c */
[----:B------:R-:W3:Y:S04]  /*0490*/  LDG.E.CONSTANT R5, desc[UR10][R10.64] ;  /* 0x0000000a0a057981 */ /* 0x000ee8000c1e9900 */
[----:B------:R-:W2:Y:S01]  /*04a0*/  LDG.E.CONSTANT R9, desc[UR10][R8.64] ;  /* 0x0000000a08097981 */ /* 0x000ea2000c1e9900 */
[C---:B0-----:R-:W-:Y:S01]  /*04b0*/  IADD3 R15, PT, PT, R29.reuse, 0x2, RZ ;  /* 0x000000021d0f7810 */ /* 0x041fe20007ffe0ff */
[----:B------:R-:W-:-:S04]  /*04c0*/  IMAD.WIDE.U32 R28, R29, 0x4, R12 ;  /* 0x000000041d1c7825 */ /* 0x000fc800078e000c */
[--C-:B------:R-:W-:Y:S01]  /*04d0*/  IMAD.WIDE.U32 R14, R15, 0x4, R12.reuse ;  /* 0x000000040f0e7825 */ /* 0x100fe200078e000c */
[----:B------:R0:W2:Y:S03]  /*04e0*/  LDG.E.CONSTANT R8, desc[UR10][R28.64] ;  /* 0x0000000a1c087981 */ /* 0x0000a6000c1e9900 */
[----:B------:R-:W-:Y:S01]  /*04f0*/  IMAD.WIDE.U32 R12, R27, 0x4, R12 ;  /* 0x000000041b0c7825 */ /* 0x000fe200078e000c */
[----:B------:R-:W2:Y:S04]  /*0500*/  LDG.E.CONSTANT R10, desc[UR10][R14.64] ;  /* 0x0000000a0e0a7981 */ /* 0x000ea8000c1e9900 */
[----:B------:R-:W2:Y:S01]  /*0510*/  LDG.E.CONSTANT R11, desc[UR10][R12.64] ;  /* 0x0000000a0c0b7981 */ /* 0x000ea2000c1e9900 */
[----:B------:R-:W-:Y:S01]  /*0520*/  UISETP.GE.U32.AND UP0, UPT, UR12, 0x8, UPT ;  /* 0x000000080c00788c */ /* 0x000fe2000bf06070 */
[----:B------:R-:W-:-:S02]  /*0530*/  IADD3 R3, PT, PT, R3, 0x1, RZ ;  /* 0x0000000103037810 */ /* 0x000fc40007ffe0ff */
[----:B0-----:R-:W-:Y:S02]  /*0540*/  MOV R28, RZ ;  /* 0x000000ff001c7202 */ /* 0x001fe40000000f00 */
[----:B------:R-:W-:Y:S01]  /*0550*/  ISETP.NE.AND P0, PT, R3, R22, PT ;  /* 0x000000160300720c */ /* 0x000fe20003f05270 */
[----:B---3--:R0:W-:Y:S04]  /*0560*/  STS.128 [R24], R4 ;  /* 0x0000000418007388 */ /* 0x0081e80000000c00 */
[----:B--2---:R0:W-:Y:S01]  /*0570*/  STS.128 [R21], R8 ;  /* 0x0000000815007388 */ /* 0x0041e20000000c00 */
[----:B------:R-:W-:Y:S06]  /*0580*/  BAR.SYNC.DEFER_BLOCKING 0x0 ;  /* 0x0000000000007b1d */ /* 0x000fec0000010000 */
[----:B------:R-:W-:Y:S05]  /*0590*/  BRA.U !UP0, `(.L_x_1) ;  /* 0x0000000108cc7547 */ /* 0x000fea000b800000 */
[----:B------:R-:W-:Y:S01]  /*05a0*/  MOV R28, R2 ;  /* 0x00000002001c7202 */ /* 0x000fe20000000f00 */
[----:B------:R-:W-:Y:S01]  /*05b0*/  UMOV UR4, UR5 ;  /* 0x0000000500047c82 */ /* 0x000fe20008000000 */
[----:B------:R-:W-:-:S07]  /*05c0*/  MOV R27, R20 ;  /* 0x00000014001b7202 */ /* 0x000fce0000000f00 */
.L_x_2:
[----:B0-----:R-:W-:Y:S01]  /*05d0*/  LDS.128 R4, [R27+-0x10] ;  /* 0xfffff0001b047984 */ /* 0x001fe20000000c00 */
[----:B------:R-:W-:-:S03]  /*05e0*/  UIADD3 UR4, UPT, UPT, UR4, 0x8, URZ ;  /* 0x0000000804047890 */ /* 0x000fc6000fffe0ff */
[----:B------:R-:W0:Y:S01]  /*05f0*/  LDS.128 R12, [R28+-0x40] ;  /* 0xffffc0001c0c7984 */ /* 0x000e220000000c00 */
[----:B------:R-:W-:-:S03]  /*0600*/  UISETP.NE.AND UP0, UPT, UR4, URZ, UPT ;  /* 0x000000ff0400728c */ /* 0x000fc6000bf05270 */
[----:B------:R-:W1:Y:S01]  /*0610*/  LDS.128 R8, [R28+-0x30] ;  /* 0xffffd0001c087984 */ /* 0x000e620000000c00 */
[C---:B0-----:R-:W-:Y:S01]  /*0620*/  FFMA R19, R4.reuse, R12, R19 ;  /* 0x0000000c04137223 */ /* 0x041fe20000000013 */
[C---:B------:R-:W-:Y:S01]  /*0630*/  FFMA R18, R4.reuse, R13, R18 ;  /* 0x0000000d04127223 */ /* 0x040fe20000000012 */
[C---:B------:R-:W-:Y:S01]  /*0640*/  FFMA R17, R4.reuse, R14, R17 ;  /* 0x0000000e04117223 */ /* 0x040fe20000000011 */
[----:B------:R-:W-:Y:S01]  /*0650*/  FFMA R4, R4, R15, R16 ;  /* 0x0000000f04047223 */ /* 0x000fe20000000010 */
[----:B-1----:R-:W-:Y:S01]  /*0660*/  FFMA R19, R8, R5, R19 ;  /* 0x0000000508137223 */ /* 0x002fe20000000013 */
[----:B------:R-:W0:Y:S01]  /*0670*/  LDS.128 R12, [R28+-0x20] ;  /* 0xffffe0001c0c7984 */ /* 0x000e220000000c00 */
[C---:B------:R-:W-:Y:S01]  /*0680*/  FFMA R29, R5.reuse, R9, R18 ;  /* 0x00000009051d7223 */ /* 0x040fe20000000012 */
[C---:B------:R-:W-:Y:S01]  /*0690*/  FFMA R17, R5.reuse, R10, R17 ;  /* 0x0000000a05117223 */ /* 0x040fe20000000011 */
[----:B------:R-:W-:Y:S02]  /*06a0*/  FFMA R4, R5, R11, R4 ;  /* 0x0000000b05047223 */ /* 0x000fe40000000004 */
[----:B------:R-:W1:Y:S01]  /*06b0*/  LDS.128 R8, [R28+-0x10] ;  /* 0xfffff0001c087984 */ /* 0x000e620000000c00 */
[----:B0-----:R-:W-:Y:S01]  /*06c0*/  FFMA R5, R12, R6, R19 ;  /* 0x000000060c057223 */ /* 0x001fe20000000013 */
[C---:B------:R-:W-:Y:S01]  /*06d0*/  FFMA R12, R6.reuse, R13, R29 ;  /* 0x0000000d060c7223 */ /* 0x040fe2000000001d */
[C---:B------:R-:W-:Y:S01]  /*06e0*/  FFMA R17, R6.reuse, R14, R17 ;  /* 0x0000000e06117223 */ /* 0x040fe20000000011 */
[----:B------:R-:W-:-:S02]  /*06f0*/  FFMA R6, R6, R15, R4 ;  /* 0x0000000f06067223 */ /* 0x000fc40000000004 */
[C---:B-1----:R-:W-:Y:S01]  /*0700*/  FFMA R4, R7.reuse, R9, R12 ;  /* 0x0000000907047223 */ /* 0x042fe2000000000c */
[C---:B------:R-:W-:Y:S01]  /*0710*/  FFMA R9, R7.reuse, R10, R17 ;  /* 0x0000000a07097223 */ /* 0x040fe20000000011 */
[----:B------:R0:W-:Y:S01]  /*0720*/  LDS.128 R12, [R27] ;  /* 0x000000001b0c7984 */ /* 0x0001e20000000c00 */
[----:B------:R-:W-:Y:S01]  /*0730*/  FFMA R5, R8, R7, R5 ;  /* 0x0000000708057223 */ /* 0x000fe20000000005 */
[----:B------:R-:W-:Y:S02]  /*0740*/  FFMA R8, R7, R11, R6 ;  /* 0x0000000b07087223 */ /* 0x000fe40000000006 */
[----:B------:R-:W1:Y:S01]  /*0750*/  LDS.128 R16, [R28] ;  /* 0x000000001c107984 */ /* 0x000e620000000c00 */
[----:B0-----:R-:W-:Y:S01]  /*0760*/  IADD3 R27, PT, PT, R27, 0x20, RZ ;  /* 0x000000201b1b7810 */ /* 0x001fe20007ffe0ff */
[C---:B-1----:R-:W-:Y:S01]  /*0770*/  FFMA R11, R12.reuse, R16, R5 ;  /* 0x000000100c0b7223 */ /* 0x042fe20000000005 */
[C---:B------:R-:W-:Y:S01]  /*0780*/  FFMA R10, R12.reuse, R17, R4 ;  /* 0x000000110c0a7223 */ /* 0x040fe20000000004 */
[C---:B------:R-:W-:Y:S01]  /*0790*/  FFMA R17, R12.reuse, R18, R9 ;  /* 0x000000120c117223 */ /* 0x040fe20000000009 */
[----:B------:R-:W0:Y:S01]  /*07a0*/  LDS.128 R4, [R28+0x10] ;  /* 0x000010001c047984 */ /* 0x000e220000000c00 */
[----:B------:R-:W-:Y:S01]  /*07b0*/  FFMA R12, R12, R19, R8 ;  /* 0x000000130c0c7223 */ /* 0x000fe20000000008 */
[----:B0-----:R-:W-:Y:S01]  /*07c0*/  FFMA R19, R4, R13, R11 ;  /* 0x0000000d04137223 */ /* 0x001fe2000000000b */
[C---:B------:R-:W-:Y:S01]  /*07d0*/  FFMA R29, R13.reuse, R5, R10 ;  /* 0x000000050d1d7223 */ /* 0x040fe2000000000a */
[C---:B------:R-:W-:Y:S01]  /*07e0*/  FFMA R17, R13.reuse, R6, R17 ;  /* 0x000000060d117223 */ /* 0x040fe20000000011 */
[----:B------:R-:W0:Y:S01]  /*07f0*/  LDS.128 R8, [R28+0x20] ;  /* 0x000020001c087984 */ /* 0x000e220000000c00 */
[----:B------:R-:W-:-:S03]  /*0800*/  FFMA R12, R13, R7, R12 ;  /* 0x000000070d0c7223 */ /* 0x000fc6000000000c */
[----:B------:R1:W2:Y:S02]  /*0810*/  LDS.128 R4, [R28+0x30] ;  /* 0x000030001c047984 */ /* 0x0002a40000000c00 */
[----:B-1----:R-:W-:Y:S01]  /*0820*/  IADD3 R28, PT, PT, R28, 0x80, RZ ;  /* 0x000000801c1c7810 */ /* 0x002fe20007ffe0ff */
[----:B0-----:R-:W-:Y:S01]  /*0830*/  FFMA R19, R8, R14, R19 ;  /* 0x0000000e08137223 */ /* 0x001fe20000000013 */
[C---:B------:R-:W-:Y:S01]  /*0840*/  FFMA R18, R14.reuse, R9, R29 ;  /* 0x000000090e127223 */ /* 0x040fe2000000001d */
[C---:B------:R-:W-:Y:S01]  /*0850*/  FFMA R17, R14.reuse, R10, R17 ;  /* 0x0000000a0e117223 */ /* 0x040fe20000000011 */
[----:B------:R-:W-:Y:S01]  /*0860*/  FFMA R12, R14, R11, R12 ;  /* 0x0000000b0e0c7223 */ /* 0x000fe2000000000c */
[----:B--2---:R-:W-:Y:S01]  /*0870*/  FFMA R19, R4, R15, R19 ;  /* 0x0000000f04137223 */ /* 0x004fe20000000013 */
[C---:B------:R-:W-:Y:S01]  /*0880*/  FFMA R18, R15.reuse, R5, R18 ;  /* 0x000000050f127223 */ /* 0x040fe20000000012 */
[C---:B------:R-:W-:Y:S01]  /*0890*/  FFMA R17, R15.reuse, R6, R17 ;  /* 0x000000060f117223 */ /* 0x040fe20000000011 */
[----:B------:R-:W-:Y:S01]  /*08a0*/  FFMA R16, R15, R7, R12 ;  /* 0x000000070f107223 */ /* 0x000fe2000000000c */
[----:B------:R-:W-:Y:S06]  /*08b0*/  BRA.U UP0, `(.L_x_2) ;  /* 0xfffffffd00447547 */ /* 0x000fec000b83ffff */
[----:B------:R-:W-:-:S07]  /*08c0*/  MOV R28, UR8 ;  /* 0x00000008001c7c02 */ /* 0x000fce0008000f00 */
.L_x_1:
[----:B------:R-:W-:-:S04]  /*08d0*/  ULOP3.LUT UR4, UR12, 0x7, URZ, 0xc0, !UPT ;  /* 0x000000070c047892 */ /* 0x000fc8000f8ec0ff */
[----:B------:R-:W-:-:S09]  /*08e0*/  UISETP.NE.AND UP0, UPT, UR4, URZ, UPT ;  /* 0x000000ff0400728c */ /* 0x000fd2000bf05270 */
[----:B------:R-:W-:Y:S05]  /*08f0*/  BRA.U !UP0, `(.L_x_3) ;  /* 0x00000005083c7547 */ /* 0x000fea000b800000 */
[----:B------:R-:W-:Y:S01]  /*0900*/  UIADD3 UR4, UPT, UPT, UR4, -0x1, URZ ;  /* 0xffffffff04047890 */ /* 0x000fe2000fffe0ff */
[----:B------:R-:W-:Y:S01]  /*0910*/  SHF.L.U32 R27, R0, 0x2, RZ ;  /* 0x00000002001b7819 */ /* 0x000fe200000006ff */
[----:B------:R-:W-:Y:S02]  /*0920*/  ULOP3.LUT UP1, UR9, UR12, 0x3, URZ, 0xc0, !UPT ;  /* 0x000000030c097892 */ /* 0x000fe4000f82c0ff */
[----:B------:R-:W-:-:S09]  /*0930*/  UISETP.GE.U32.AND UP0, UPT, UR4, 0x3, UPT ;  /* 0x000000030400788c */ /* 0x000fd2000bf06070 */
[----:B------:R-:W-:Y:S05]  /*0940*/  BRA.U !UP0, `(.L_x_4) ;  /* 0x0000000108807547 */ /* 0x000fea000b800000 */
[----:B------:R-:W1:Y:S01]  /*0950*/  S2UR UR6, SR_CgaCtaId ;  /* 0x00000000000679c3 */ /* 0x000e620000008800 */
[----:B------:R-:W-:Y:S01]  /*0960*/  UMOV UR4, 0x400 ;  /* 0x0000040000047882 */ /* 0x000fe20000000000 */
[----:B------:R-:W-:Y:S01]  /*0970*/  IADD3 R14, PT, PT, R25, R28, RZ ;  /* 0x0000001c190e7210 */ /* 0x000fe20007ffe0ff */
[----:B------:R-:W-:Y:S01]  /*0980*/  UIADD3 UR7, UPT, UPT, UR4, 0x100, URZ ;  /* 0x0000010004077890 */ /* 0x000fe2000fffe0ff */
[C---:B------:R-:W-:Y:S02]  /*0990*/  LEA R29, R28.reuse, R27, 0x2 ;  /* 0x0000001b1c1d7211 */ /* 0x040fe400078e10ff */
[----:B------:R-:W-:Y:S01]  /*09a0*/  IADD3 R28, PT, PT, R28, 0x4, RZ ;  /* 0x000000041c1c7810 */ /* 0x000fe20007ffe0ff */
[----:B-1----:R-:W-:Y:S02]  /*09b0*/  ULEA UR4, UR6, UR4, 0x18 ;  /* 0x0000000406047291 */ /* 0x002fe4000f8ec0ff */
[----:B------:R-:W-:-:S04]  /*09c0*/  ULEA UR7, UR6, UR7, 0x18 ;  /* 0x0000000706077291 */ /* 0x000fc8000f8ec0ff */
[----:B------:R-:W-:Y:S02]  /*09d0*/  LEA R14, R14, UR4, 0x2 ;  /* 0x000000040e0e7c11 */ /* 0x000fe4000f8e10ff */
[----:B------:R-:W-:-:S03]  /*09e0*/  LEA R29, R29, UR7, 0x2 ;  /* 0x000000071d1d7c11 */ /* 0x000fc6000f8e10ff */
[----:B------:R-:W-:Y:S04]  /*09f0*/  LDS.64 R12, [R14] ;  /* 0x000000000e0c7984 */ /* 0x000fe80000000a00 */
[----:B0-----:R-:W0:Y:S04]  /*0a00*/  LDS.128 R8, [R29] ;  /* 0x000000001d087984 */ /* 0x001e280000000c00 */
[----:B------:R-:W1:Y:S04]  /*0a10*/  LDS.128 R4, [R29+0x10] ;  /* 0x000010001d047984 */ /* 0x000e680000000c00 */
[----:B------:R-:W-:Y:S01]  /*0a20*/  LDS.64 R14, [R14+0x8] ;  /* 0x000008000e0e7984 */ /* 0x000fe20000000a00 */
[C---:B0-----:R-:W-:Y:S01]  /*0a30*/  FFMA R18, R12.reuse, R9, R18 ;  /* 0x000000090c127223 */ /* 0x041fe20000000012 */
[C---:B------:R-:W-:Y:S01]  /*0a40*/  FFMA R19, R12.reuse, R8, R19 ;  /* 0x000000080c137223 */ /* 0x040fe20000000013 */
[C---:B------:R-:W-:Y:S01]  /*0a50*/  FFMA R9, R12.reuse, R10, R17 ;  /* 0x0000000a0c097223 */ /* 0x040fe20000000011 */
[----:B------:R-:W-:Y:S01]  /*0a60*/  FFMA R16, R12, R11, R16 ;  /* 0x0000000b0c107223 */ /* 0x000fe20000000010 */
[C---:B-1----:R-:W-:Y:S01]  /*0a70*/  FFMA R12, R13.reuse, R5, R18 ;  /* 0x000000050d0c7223 */ /* 0x042fe20000000012 */
[----:B------:R-:W-:Y:S01]  /*0a80*/  FFMA R17, R4, R13, R19 ;  /* 0x0000000d04117223 */ /* 0x000fe20000000013 */
[C---:B------:R-:W-:Y:S01]  /*0a90*/  FFMA R19, R13.reuse, R6, R9 ;  /* 0x000000060d137223 */ /* 0x040fe20000000009 */
[----:B------:R-:W-:Y:S01]  /*0aa0*/  FFMA R16, R13, R7, R16 ;  /* 0x000000070d107223 */ /* 0x000fe20000000010 */
[----:B------:R-:W0:Y:S04]  /*0ab0*/  LDS.128 R8, [R29+0x20] ;  /* 0x000020001d087984 */ /* 0x000e280000000c00 */
[----:B------:R-:W1:Y:S01]  /*0ac0*/  LDS.128 R4, [R29+0x30] ;  /* 0x000030001d047984 */ /* 0x000e620000000c00 */
[C---:B0-----:R-:W-:Y:S01]  /*0ad0*/  FFMA R17, R14.reuse, R8, R17 ;  /* 0x000000080e117223 */ /* 0x041fe20000000011 */
[C---:B------:R-:W-:Y:S01]  /*0ae0*/  FFMA R12, R14.reuse, R9, R12 ;  /* 0x000000090e0c7223 */ /* 0x040fe2000000000c */
[C---:B------:R-:W-:Y:S01]  /*0af0*/  FFMA R9, R14.reuse, R10, R19 ;  /* 0x0000000a0e097223 */ /* 0x040fe20000000013 */
[----:B------:R-:W-:Y:S01]  /*0b00*/  FFMA R16, R14, R11, R16 ;  /* 0x0000000b0e107223 */ /* 0x000fe20000000010 */
[----:B-1----:R-:W-:Y:S01]  /*0b10*/  FFMA R19, R4, R15, R17 ;  /* 0x0000000f04137223 */ /* 0x002fe20000000011 */
[C---:B------:R-:W-:Y:S01]  /*0b20*/  FFMA R18, R15.reuse, R5, R12 ;  /* 0x000000050f127223 */ /* 0x040fe2000000000c */
[C---:B------:R-:W-:Y:S01]  /*0b30*/  FFMA R17, R15.reuse, R6, R9 ;  /* 0x000000060f117223 */ /* 0x040fe20000000009 */
[----:B------:R-:W-:-:S07]  /*0b40*/  FFMA R16, R15, R7, R16 ;  /* 0x000000070f107223 */ /* 0x000fce0000000010 */
.L_x_4:
[----:B------:R-:W-:Y:S05]  /*0b50*/  BRA.U !UP1, `(.L_x_3) ;  /* 0x0000000109a47547 */ /* 0x000fea000b800000 */
[----:B------:R-:W-:Y:S02]  /*0b60*/  UISETP.NE.AND UP0, UPT, UR9, 0x1, UPT ;  /* 0x000000010900788c */ /* 0x000fe4000bf05270 */
[----:B------:R-:W-:-:S04]  /*0b70*/  ULOP3.LUT UR4, UR12, 0x1, URZ, 0xc0, !UPT ;  /* 0x000000010c047892 */ /* 0x000fc8000f8ec0ff */
[----:B------:R-:W-:-:S03]  /*0b80*/  UISETP.NE.U32.AND UP1, UPT, UR4, 0x1, UPT ;  /* 0x000000010400788c */ /* 0x000fc6000bf25070 */
[----:B------:R-:W-:Y:S08]  /*0b90*/  BRA.U !UP0, `(.L_x_5) ;  /* 0x0000000108547547 */ /* 0x000ff0000b800000 */
[----:B------:R-:W1:Y:S01]  /*0ba0*/  S2UR UR6, SR_CgaCtaId ;  /* 0x00000000000679c3 */ /* 0x000e620000008800 */
[----:B------:R-:W-:Y:S01]  /*0bb0*/  UMOV UR4, 0x400 ;  /* 0x0000040000047882 */ /* 0x000fe20000000000 */
[----:B0-----:R-:W-:Y:S01]  /*0bc0*/  IADD3 R4, PT, PT, R25, R28, RZ ;  /* 0x0000001c19047210 */ /* 0x001fe20007ffe0ff */
[----:B------:R-:W-:Y:S01]  /*0bd0*/  UIADD3 UR7, UPT, UPT, UR4, 0x100, URZ ;  /* 0x0000010004077890 */ /* 0x000fe2000fffe0ff */
[C---:B------:R-:W-:Y:S02]  /*0be0*/  LEA R5, R28.reuse, R27, 0x2 ;  /* 0x0000001b1c057211 */ /* 0x040fe400078e10ff */
[----:B------:R-:W-:Y:S01]  /*0bf0*/  IADD3 R28, PT, PT, R28, 0x2, RZ ;  /* 0x000000021c1c7810 */ /* 0x000fe20007ffe0ff */
[----:B-1----:R-:W-:Y:S02]  /*0c00*/  ULEA UR4, UR6, UR4, 0x18 ;  /* 0x0000000406047291 */ /* 0x002fe4000f8ec0ff */
[----:B------:R-:W-:-:S04]  /*0c10*/  ULEA UR7, UR6, UR7, 0x18 ;  /* 0x0000000706077291 */ /* 0x000fc8000f8ec0ff */
[----:B------:R-:W-:Y:S02]  /*0c20*/  LEA R12, R4, UR4, 0x2 ;  /* 0x00000004040c7c11 */ /* 0x000fe4000f8e10ff */
[----:B------:R-:W-:-:S04]  /*0c30*/  LEA R14, R5, UR7, 0x2 ;  /* 0x00000007050e7c11 */ /* 0x000fc8000f8e10ff */
[----:B------:R-:W-:Y:S04]  /*0c40*/  LDS.64 R12, [R12] ;  /* 0x000000000c0c7984 */ /* 0x000fe80000000a00 */
[----:B------:R-:W0:Y:S04]  /*0c50*/  LDS.128 R4, [R14] ;  /* 0x000000000e047984 */ /* 0x000e280000000c00 */
        /* <DEDUP_REMOVED lines=9> */
.L_x_5:
[----:B------:R-:W-:Y:S05]  /*0cf0*/  BRA.U UP1, `(.L_x_3) ;  /* 0x00000001013c7547 */ /* 0x000fea000b800000 */
[----:B------:R-:W1:Y:S01]  /*0d00*/  S2UR UR6, SR_CgaCtaId ;  /* 0x00000000000679c3 */ /* 0x000e620000008800 */
[----:B------:R-:W-:Y:S01]  /*0d10*/  UMOV UR4, 0x400 ;  /* 0x0000040000047882 */ /* 0x000fe20000000000 */
[----:B0-----:R-:W-:Y:S01]  /*0d20*/  IADD3 R4, PT, PT, R25, R28, RZ ;  /* 0x0000001c19047210 */ /* 0x001fe20007ffe0ff */
[----:B------:R-:W-:Y:S01]  /*0d30*/  UIADD3 UR7, UPT, UPT, UR4, 0x100, URZ ;  /* 0x0000010004077890 */ /* 0x000fe2000fffe0ff */
[----:B------:R-:W-:Y:S01]  /*0d40*/  LEA R27, R28, R27, 0x2 ;  /* 0x0000001b1c1b7211 */ /* 0x000fe200078e10ff */
[----:B-1----:R-:W-:Y:S02]  /*0d50*/  ULEA UR4, UR6, UR4, 0x18 ;  /* 0x0000000406047291 */ /* 0x002fe4000f8ec0ff */
[----:B------:R-:W-:-:S04]  /*0d60*/  ULEA UR7, UR6, UR7, 0x18 ;  /* 0x0000000706077291 */ /* 0x000fc8000f8ec0ff */
[----:B------:R-:W-:Y:S02]  /*0d70*/  LEA R8, R4, UR4, 0x2 ;  /* 0x0000000404087c11 */ /* 0x000fe4000f8e10ff */
[----:B------:R-:W-:-:S04]  /*0d80*/  LEA R4, R27, UR7, 0x2 ;  /* 0x000000071b047c11 */ /* 0x000fc8000f8e10ff */
[----:B------:R-:W-:Y:S04]  /*0d90*/  LDS R8, [R8] ;  /* 0x0000000008087984 */ /* 0x000fe80000000800 */
[----:B------:R-:W0:Y:S02]  /*0da0*/  LDS.128 R4, [R4] ;  /* 0x0000000004047984 */ /* 0x000e240000000c00 */
[C---:B0-----:R-:W-:Y:S01]  /*0db0*/  FFMA R19, R8.reuse, R4, R19 ;  /* 0x0000000408137223 */ /* 0x041fe20000000013 */
[C---:B------:R-:W-:Y:S01]  /*0dc0*/  FFMA R18, R8.reuse, R5, R18 ;  /* 0x0000000508127223 */ /* 0x040fe20000000012 */
[C---:B------:R-:W-:Y:S01]  /*0dd0*/  FFMA R17, R8.reuse, R6, R17 ;  /* 0x0000000608117223 */ /* 0x040fe20000000011 */
[----:B------:R-:W-:-:S07]  /*0de0*/  FFMA R16, R8, R7, R16 ;  /* 0x0000000708107223 */ /* 0x000fce0000000010 */
.L_x_3:
[----:B------:R-:W-:Y:S06]  /*0df0*/  BAR.SYNC.DEFER_BLOCKING 0x0 ;  /* 0x0000000000007b1d */ /* 0x000fec0000010000 */
[----:B------:R-:W-:Y:S05]  /*0e00*/  @P0 BRA `(.L_x_6) ;  /* 0xfffffff400540947 */ /* 0x000fea000383ffff */
.L_x_0:
[----:B0-----:R-:W0:Y:S01]  /*0e10*/  S2R R4, SR_TID.X ;  /* 0x0000000000047919 */ /* 0x001e220000002100 */
[----:B------:R-:W1:Y:S01]  /*0e20*/  S2UR UR4, SR_CTAID.Y ;  /* 0x00000000000479c3 */ /* 0x000e620000002600 */
[----:B------:R-:W2:Y:S01]  /*0e30*/  LDCU UR5, c[0x0][0x3a0] ;  /* 0x00007400ff0577ac */ /* 0x000ea20008000800 */
[----:B------:R-:W3:Y:S01]  /*0e40*/  S2R R0, SR_CTAID.X ;  /* 0x0000000000007919 */ /* 0x000ee20000002500 */
[----:B------:R-:W3:Y:S05]  /*0e50*/  S2R R7, SR_TID.Y ;  /* 0x0000000000077919 */ /* 0x000eea0000002200 */
[----:B------:R-:W1:Y:S08]  /*0e60*/  LDC R5, c[0x0][0x364] ;  /* 0x0000d900ff057b82 */ /* 0x000e700000000800 */
[----:B------:R-:W4:Y:S01]  /*0e70*/  LDC.64 R2, c[0x0][0x390] ;  /* 0x0000e400ff027b82 */ /* 0x000f220000000a00 */
[----:B0-----:R-:W-:-:S05]  /*0e80*/  SHF.L.U32 R4, R4, 0x2, RZ ;  /* 0x0000000204047819 */ /* 0x001fca00000006ff */
[----:B-1----:R-:W-:Y:S02]  /*0e90*/  IMAD R5, R5, UR4, R4 ;  /* 0x0000000405057c24 */ /* 0x002fe4000f8e0204 */
[----:B---3--:R-:W-:-:S04]  /*0ea0*/  IMAD R0, R0, UR12, R7 ;  /* 0x0000000c00007c24 */ /* 0x008fc8000f8e0207 */
[----:B--2---:R-:W-:-:S05]  /*0eb0*/  IMAD R5, R0, UR5, R5 ;  /* 0x0000000500057c24 */ /* 0x004fca000f8e0205 */
[C---:B------:R-:W-:Y:S02]  /*0ec0*/  IADD3 R7, PT, PT, R5.reuse, 0x1, RZ ;  /* 0x0000000105077810 */ /* 0x040fe40007ffe0ff */
[C---:B------:R-:W-:Y:S02]  /*0ed0*/  IADD3 R9, PT, PT, R5.reuse, 0x2, RZ ;  /* 0x0000000205097810 */ /* 0x040fe40007ffe0ff */
[C---:B------:R-:W-:Y:S01]  /*0ee0*/  IADD3 R11, PT, PT, R5.reuse, 0x3, RZ ;  /* 0x00000003050b7810 */ /* 0x040fe20007ffe0ff */
[----:B----4-:R-:W-:-:S04]  /*0ef0*/  IMAD.WIDE.U32 R4, R5, 0x4, R2 ;  /* 0x0000000405047825 */ /* 0x010fc800078e0002 */
[--C-:B------:R-:W-:Y:S01]  /*0f00*/  IMAD.WIDE.U32 R6, R7, 0x4, R2.reuse ;  /* 0x0000000407067825 */ /* 0x100fe200078e0002 */
[----:B------:R-:W-:Y:S03]  /*0f10*/  STG.E desc[UR10][R4.64], R19 ;  /* 0x0000001304007986 */ /* 0x000fe6000c10190a */
[--C-:B------:R-:W-:Y:S01]  /*0f20*/  IMAD.WIDE.U32 R8, R9, 0x4, R2.reuse ;  /* 0x0000000409087825 */ /* 0x100fe200078e0002 */
[----:B------:R-:W-:Y:S03]  /*0f30*/  STG.E desc[UR10][R6.64], R18 ;  /* 0x0000001206007986 */ /* 0x000fe6000c10190a */
[----:B------:R-:W-:Y:S01]  /*0f40*/  IMAD.WIDE.U32 R2, R11, 0x4, R2 ;  /* 0x000000040b027825 */ /* 0x000fe200078e0002 */
[----:B------:R-:W-:Y:S04]  /*0f50*/  STG.E desc[UR10][R8.64], R17 ;  /* 0x0000001108007986 */ /* 0x000fe8000c10190a */
[----:B------:R-:W-:Y:S01]  /*0f60*/  STG.E desc[UR10][R2.64], R16 ;  /* 0x0000001002007986 */ /* 0x000fe2000c10190a */
[----:B------:R-:W-:Y:S05]  /*0f70*/  EXIT ;  /* 0x000000000000794d */ /* 0x000fea0003800000 */
.L_x_7:
[----:B------:R-:W-:-:S00]  /*0f80*/  BRA `(.L_x_7) ;  /* 0xfffffffc00fc7947 */ /* 0x000fc0000383ffff */
[----:B------:R-:W-:-:S00]  /*0f90*/  NOP ;  /* 0x0000000000007918 */ /* 0x000fc00000000000 */
        /* <DEDUP_REMOVED lines=14> */
.L_x_8:


//--------------------- .nv.shared._Z9Multi_EleILi4EEvPKfS1_Pfiii --------------------------
	.section	.nv.shared._Z9Multi_EleILi4EEvPKfS1_Pfiii,"aw",@nobits
	.sectionflags	@""
	.align	4
.nv.shared._Z9Multi_EleILi4EEvPKfS1_Pfiii:
	.zero		1536


//--------------------- .nv.shared.reserved.0     --------------------------
	.section	.nv.shared.reserved.0,"aw",@nobits
	.weak		__nv_reservedSMEM_offset_0_alias
	.size		__nv_reservedSMEM_offset_0_alias, 0, 64
	.other		__nv_reservedSMEM_offset_0_alias,@"STO_CUDA_RESERVED_SHARED STV_DEFAULT"
__nv_reservedSMEM_offset_0_alias:
	.zero		0
	.zero		64


//--------------------- .nv.constant0._Z9Multi_EleILi4EEvPKfS1_Pfiii --------------------------
	.section	.nv.constant0._Z9Multi_EleILi4EEvPKfS1_Pfiii,"a",@progbits
	.sectionflags	@""
	.align	4
.nv.constant0._Z9Multi_EleILi4EEvPKfS1_Pfiii:
	.zero		932


//--------------------- SYMBOLS --------------------------

	.type		.nv.reservedSmem.offset0,@object
	.size		.nv.reservedSmem.offset0,0x4
	.type		.nv.reservedSmem.cap,@object
	.size		.nv.reservedSmem.cap,0x4
